//
// Generated by NVIDIA NVVM Compiler
//
// Compiler Build ID: CL-36424714
// Cuda compilation tools, release 13.0, V13.0.88
// Based on NVVM 20.0.0
//

.version 9.0
.target sm_100
.address_size 64

	// .globl	_Z4racePiS_S_S_S_S_S_S_S_S_S_S_S_S_S_S_

.visible .entry _Z4racePiS_S_S_S_S_S_S_S_S_S_S_S_S_S_S_(
	.param .u64 .ptr .align 1 _Z4racePiS_S_S_S_S_S_S_S_S_S_S_S_S_S_S__param_0,
	.param .u64 .ptr .align 1 _Z4racePiS_S_S_S_S_S_S_S_S_S_S_S_S_S_S__param_1,
	.param .u64 .ptr .align 1 _Z4racePiS_S_S_S_S_S_S_S_S_S_S_S_S_S_S__param_2,
	.param .u64 .ptr .align 1 _Z4racePiS_S_S_S_S_S_S_S_S_S_S_S_S_S_S__param_3,
	.param .u64 .ptr .align 1 _Z4racePiS_S_S_S_S_S_S_S_S_S_S_S_S_S_S__param_4,
	.param .u64 .ptr .align 1 _Z4racePiS_S_S_S_S_S_S_S_S_S_S_S_S_S_S__param_5,
	.param .u64 .ptr .align 1 _Z4racePiS_S_S_S_S_S_S_S_S_S_S_S_S_S_S__param_6,
	.param .u64 .ptr .align 1 _Z4racePiS_S_S_S_S_S_S_S_S_S_S_S_S_S_S__param_7,
	.param .u64 .ptr .align 1 _Z4racePiS_S_S_S_S_S_S_S_S_S_S_S_S_S_S__param_8,
	.param .u64 .ptr .align 1 _Z4racePiS_S_S_S_S_S_S_S_S_S_S_S_S_S_S__param_9,
	.param .u64 .ptr .align 1 _Z4racePiS_S_S_S_S_S_S_S_S_S_S_S_S_S_S__param_10,
	.param .u64 .ptr .align 1 _Z4racePiS_S_S_S_S_S_S_S_S_S_S_S_S_S_S__param_11,
	.param .u64 .ptr .align 1 _Z4racePiS_S_S_S_S_S_S_S_S_S_S_S_S_S_S__param_12,
	.param .u64 .ptr .align 1 _Z4racePiS_S_S_S_S_S_S_S_S_S_S_S_S_S_S__param_13,
	.param .u64 .ptr .align 1 _Z4racePiS_S_S_S_S_S_S_S_S_S_S_S_S_S_S__param_14,
	.param .u64 .ptr .align 1 _Z4racePiS_S_S_S_S_S_S_S_S_S_S_S_S_S_S__param_15
)
{
	.reg .b32 	%r<21>;
	.reg .b64 	%rd<50>;

	ld.param.u64 	%rd1, [_Z4racePiS_S_S_S_S_S_S_S_S_S_S_S_S_S_S__param_0];
	ld.param.u64 	%rd2, [_Z4racePiS_S_S_S_S_S_S_S_S_S_S_S_S_S_S__param_1];
	ld.param.u64 	%rd3, [_Z4racePiS_S_S_S_S_S_S_S_S_S_S_S_S_S_S__param_2];
	ld.param.u64 	%rd4, [_Z4racePiS_S_S_S_S_S_S_S_S_S_S_S_S_S_S__param_3];
	ld.param.u64 	%rd5, [_Z4racePiS_S_S_S_S_S_S_S_S_S_S_S_S_S_S__param_4];
	ld.param.u64 	%rd6, [_Z4racePiS_S_S_S_S_S_S_S_S_S_S_S_S_S_S__param_5];
	ld.param.u64 	%rd7, [_Z4racePiS_S_S_S_S_S_S_S_S_S_S_S_S_S_S__param_6];
	ld.param.u64 	%rd8, [_Z4racePiS_S_S_S_S_S_S_S_S_S_S_S_S_S_S__param_7];
	ld.param.u64 	%rd9, [_Z4racePiS_S_S_S_S_S_S_S_S_S_S_S_S_S_S__param_8];
	ld.param.u64 	%rd10, [_Z4racePiS_S_S_S_S_S_S_S_S_S_S_S_S_S_S__param_9];
	ld.param.u64 	%rd11, [_Z4racePiS_S_S_S_S_S_S_S_S_S_S_S_S_S_S__param_10];
	ld.param.u64 	%rd12, [_Z4racePiS_S_S_S_S_S_S_S_S_S_S_S_S_S_S__param_11];
	ld.param.u64 	%rd13, [_Z4racePiS_S_S_S_S_S_S_S_S_S_S_S_S_S_S__param_12];
	ld.param.u64 	%rd14, [_Z4racePiS_S_S_S_S_S_S_S_S_S_S_S_S_S_S__param_13];
	ld.param.u64 	%rd15, [_Z4racePiS_S_S_S_S_S_S_S_S_S_S_S_S_S_S__param_14];
	ld.param.u64 	%rd16, [_Z4racePiS_S_S_S_S_S_S_S_S_S_S_S_S_S_S__param_15];
	cvta.to.global.u64 	%rd17, %rd16;
	cvta.to.global.u64 	%rd18, %rd15;
	cvta.to.global.u64 	%rd19, %rd14;
	cvta.to.global.u64 	%rd20, %rd13;
	cvta.to.global.u64 	%rd21, %rd12;
	cvta.to.global.u64 	%rd22, %rd11;
	cvta.to.global.u64 	%rd23, %rd10;
	cvta.to.global.u64 	%rd24, %rd9;
	cvta.to.global.u64 	%rd25, %rd8;
	cvta.to.global.u64 	%rd26, %rd7;
	cvta.to.global.u64 	%rd27, %rd6;
	cvta.to.global.u64 	%rd28, %rd5;
	cvta.to.global.u64 	%rd29, %rd4;
	cvta.to.global.u64 	%rd30, %rd3;
	cvta.to.global.u64 	%rd31, %rd2;
	cvta.to.global.u64 	%rd32, %rd1;
	mov.u32 	%r1, %tid.x;
	mov.u32 	%r2, %ctaid.x;
	mov.u32 	%r3, %ntid.x;
	mad.lo.s32 	%r4, %r3, %r2, %r1;
	mul.wide.s32 	%rd33, %r4, 4;
	add.s64 	%rd34, %rd32, %rd33;
	ld.global.u32 	%r5, [%rd34+4];
	st.global.u32 	[%rd34], %r5;
	add.s64 	%rd35, %rd31, %rd33;
	ld.global.u32 	%r6, [%rd35+4];
	st.global.u32 	[%rd35], %r6;
	add.s64 	%rd36, %rd30, %rd33;
	ld.global.u32 	%r7, [%rd36+4];
	st.global.u32 	[%rd36], %r7;
	add.s64 	%rd37, %rd29, %rd33;
	ld.global.u32 	%r8, [%rd37+4];
	st.global.u32 	[%rd37], %r8;
	add.s64 	%rd38, %rd28, %rd33;
	ld.global.u32 	%r9, [%rd38+4];
	st.global.u32 	[%rd38], %r9;
	add.s64 	%rd39, %rd27, %rd33;
	ld.global.u32 	%r10, [%rd39+4];
	st.global.u32 	[%rd39], %r10;
	add.s64 	%rd40, %rd26, %rd33;
	ld.global.u32 	%r11, [%rd40+4];
	st.global.u32 	[%rd40], %r11;
	add.s64 	%rd41, %rd25, %rd33;
	ld.global.u32 	%r12, [%rd41+4];
	st.global.u32 	[%rd41], %r12;
	add.s64 	%rd42, %rd24, %rd33;
	ld.global.u32 	%r13, [%rd42+4];
	st.global.u32 	[%rd42], %r13;
	add.s64 	%rd43, %rd23, %rd33;
	ld.global.u32 	%r14, [%rd43+4];
	st.global.u32 	[%rd43], %r14;
	add.s64 	%rd44, %rd22, %rd33;
	ld.global.u32 	%r15, [%rd44+4];
	st.global.u32 	[%rd44], %r15;
	add.s64 	%rd45, %rd21, %rd33;
	ld.global.u32 	%r16, [%rd45+4];
	st.global.u32 	[%rd45], %r16;
	add.s64 	%rd46, %rd20, %rd33;
	ld.global.u32 	%r17, [%rd46+4];
	st.global.u32 	[%rd46], %r17;
	add.s64 	%rd47, %rd19, %rd33;
	ld.global.u32 	%r18, [%rd47+4];
	st.global.u32 	[%rd47], %r18;
	add.s64 	%rd48, %rd18, %rd33;
	ld.global.u32 	%r19, [%rd48+4];
	st.global.u32 	[%rd48], %r19;
	add.s64 	%rd49, %rd17, %rd33;
	ld.global.u32 	%r20, [%rd49+4];
	st.global.u32 	[%rd49], %r20;
	ret;

}


// ===== COMPILED SASS (sm_100) =====

	.target	sm_100

	.elftype	@"ET_EXEC"


//--------------------- .note.nv.tkinfo           --------------------------
	.section	.note.nv.tkinfo,"",@"SHT_NOTE"
	.sectionflags	@"SHF_NOTE_NV_TKINFO"
	.tkinfo
        /*0018*/ 	.word	0x00000002
        /*0030*/ 	.string	""
        /*0030*/ 	.string	"ptxas"
        /*0030*/ 	.string	"Cuda compilation tools, release 13.0, V13.0.88"
        /*0030*/ 	.string	"Build cuda_13.0.r13.0/compiler.36424714_0"
        /*0030*/ 	.string	"-arch sm_100 -m 64 "



//--------------------- .note.nv.cuinfo           --------------------------
	.section	.note.nv.cuinfo,"",@"SHT_NOTE"
	.sectionflags	@"SHF_NOTE_NV_CUINFO"
        /*0018*/ 	.short	0x0002
        /*001a*/ 	.short	0x0064
        /*001c*/ 	.short	0x0082
	.zero		2


//--------------------- .nv.info                  --------------------------
	.section	.nv.info,"",@"SHT_CUDA_INFO"
	.align	4


	//----- nvinfo : EIATTR_REGCOUNT
	.align		4
        /*0000*/ 	.byte	0x04, 0x2f
        /*0002*/ 	.short	(.L_1 - .L_0)
	.align		4
.L_0:
        /*0004*/ 	.word	index@(_Z4racePiS_S_S_S_S_S_S_S_S_S_S_S_S_S_S_)
        /*0008*/ 	.word	0x00000016


	//----- nvinfo : EIATTR_FRAME_SIZE
	.align		4
.L_1:
        /*000c*/ 	.byte	0x04, 0x11
        /*000e*/ 	.short	(.L_3 - .L_2)
	.align		4
.L_2:
        /*0010*/ 	.word	index@(_Z4racePiS_S_S_S_S_S_S_S_S_S_S_S_S_S_S_)
        /*0014*/ 	.word	0x00000000


	//----- nvinfo : EIATTR_MIN_STACK_SIZE
	.align		4
.L_3:
        /*0018*/ 	.byte	0x04, 0x12
        /*001a*/ 	.short	(.L_5 - .L_4)
	.align		4
.L_4:
        /*001c*/ 	.word	index@(_Z4racePiS_S_S_S_S_S_S_S_S_S_S_S_S_S_S_)
        /*0020*/ 	.word	0x00000000
.L_5:


//--------------------- .nv.compat                --------------------------
	.section	.nv.compat,"",@"SHT_CUDA_COMPAT_INFO"
	.align	4
        /*0000*/ 	.byte	0x02, 0x09, 0x00, 0x00, 0x02, 0x02, 0x01, 0x00, 0x02, 0x05, 0x05, 0x00, 0x03, 0x07, 0x01, 0x01
        /*0010*/ 	.byte	0x02, 0x03, 0x00, 0x00, 0x02, 0x06, 0x01, 0x00, 0x04, 0x0b, 0x08, 0x00, 0x09, 0x00, 0x00, 0x00
        /*0020*/ 	.byte	0x00, 0x00, 0x00, 0x00


//--------------------- .nv.info._Z4racePiS_S_S_S_S_S_S_S_S_S_S_S_S_S_S_ --------------------------
	.section	.nv.info._Z4racePiS_S_S_S_S_S_S_S_S_S_S_S_S_S_S_,"",@"SHT_CUDA_INFO"
	.sectionflags	@""
	.align	4


	//----- nvinfo : EIATTR_CUDA_API_VERSION
	.align		4
        /*0000*/ 	.byte	0x04, 0x37
        /*0002*/ 	.short	(.L_7 - .L_6)
.L_6:
        /*0004*/ 	.word	0x00000082


	//----- nvinfo : EIATTR_KPARAM_INFO
	.align		4
.L_7:
        /*0008*/ 	.byte	0x04, 0x17
        /*000a*/ 	.short	(.L_9 - .L_8)
.L_8:
        /*000c*/ 	.word	0x00000000
        /*0010*/ 	.short	0x000f
        /*0012*/ 	.short	0x0078
        /*0014*/ 	.byte	0x00, 0xf5, 0x21, 0x00


	//----- nvinfo : EIATTR_KPARAM_INFO
	.align		4
.L_9:
        /*0018*/ 	.byte	0x04, 0x17
        /*001a*/ 	.short	(.L_11 - .L_10)
.L_10:
        /*001c*/ 	.word	0x00000000
        /*0020*/ 	.short	0x000e
        /*0022*/ 	.short	0x0070
        /*0024*/ 	.byte	0x00, 0xf5, 0x21, 0x00


	//----- nvinfo : EIATTR_KPARAM_INFO
	.align		4
.L_11:
        /*0028*/ 	.byte	0x04, 0x17
        /*002a*/ 	.short	(.L_13 - .L_12)
.L_12:
        /*002c*/ 	.word	0x00000000
        /*0030*/ 	.short	0x000d
        /*0032*/ 	.short	0x0068
        /*0034*/ 	.byte	0x00, 0xf5, 0x21, 0x00


	//----- nvinfo : EIATTR_KPARAM_INFO
	.align		4
.L_13:
        /*0038*/ 	.byte	0x04, 0x17
        /*003a*/ 	.short	(.L_15 - .L_14)
.L_14:
        /*003c*/ 	.word	0x00000000
        /*0040*/ 	.short	0x000c
        /*0042*/ 	.short	0x0060
        /*0044*/ 	.byte	0x00, 0xf5, 0x21, 0x00


	//----- nvinfo : EIATTR_KPARAM_INFO
	.align		4
.L_15:
        /*0048*/ 	.byte	0x04, 0x17
        /*004a*/ 	.short	(.L_17 - .L_16)
.L_16:
        /*004c*/ 	.word	0x00000000
        /*0050*/ 	.short	0x000b
        /*0052*/ 	.short	0x0058
        /*0054*/ 	.byte	0x00, 0xf5, 0x21, 0x00


	//----- nvinfo : EIATTR_KPARAM_INFO
	.align		4
.L_17:
        /*0058*/ 	.byte	0x04, 0x17
        /*005a*/ 	.short	(.L_19 - .L_18)
.L_18:
        /*005c*/ 	.word	0x00000000
        /*0060*/ 	.short	0x000a
        /*0062*/ 	.short	0x0050
        /*0064*/ 	.byte	0x00, 0xf5, 0x21, 0x00


	//----- nvinfo : EIATTR_KPARAM_INFO
	.align		4
.L_19:
        /*0068*/ 	.byte	0x04, 0x17
        /*006a*/ 	.short	(.L_21 - .L_20)
.L_20:
        /*006c*/ 	.word	0x00000000
        /*0070*/ 	.short	0x0009
        /*0072*/ 	.short	0x0048
        /*0074*/ 	.byte	0x00, 0xf5, 0x21, 0x00


	//----- nvinfo : EIATTR_KPARAM_INFO
	.align		4
.L_21:
        /*0078*/ 	.byte	0x04, 0x17
        /*007a*/ 	.short	(.L_23 - .L_22)
.L_22:
        /*007c*/ 	.word	0x00000000
        /*0080*/ 	.short	0x0008
        /*0082*/ 	.short	0x0040
        /*0084*/ 	.byte	0x00, 0xf5, 0x21, 0x00


	//----- nvinfo : EIATTR_KPARAM_INFO
	.align		4
.L_23:
        /*0088*/ 	.byte	0x04, 0x17
        /*008a*/ 	.short	(.L_25 - .L_24)
.L_24:
        /*008c*/ 	.word	0x00000000
        /*0090*/ 	.short	0x0007
        /*0092*/ 	.short	0x0038
        /*0094*/ 	.byte	0x00, 0xf5, 0x21, 0x00


	//----- nvinfo : EIATTR_KPARAM_INFO
	.align		4
.L_25:
        /*0098*/ 	.byte	0x04, 0x17
        /*009a*/ 	.short	(.L_27 - .L_26)
.L_26:
        /*009c*/ 	.word	0x00000000
        /*00a0*/ 	.short	0x0006
        /*00a2*/ 	.short	0x0030
        /*00a4*/ 	.byte	0x00, 0xf5, 0x21, 0x00


	//----- nvinfo : EIATTR_KPARAM_INFO
	.align		4
.L_27:
        /*00a8*/ 	.byte	0x04, 0x17
        /*00aa*/ 	.short	(.L_29 - .L_28)
.L_28:
        /*00ac*/ 	.word	0x00000000
        /*00b0*/ 	.short	0x0005
        /*00b2*/ 	.short	0x0028
        /*00b4*/ 	.byte	0x00, 0xf5, 0x21, 0x00


	//----- nvinfo : EIATTR_KPARAM_INFO
	.align		4
.L_29:
        /*00b8*/ 	.byte	0x04, 0x17
        /*00ba*/ 	.short	(.L_31 - .L_30)
.L_30:
        /*00bc*/ 	.word	0x00000000
        /*00c0*/ 	.short	0x0004
        /*00c2*/ 	.short	0x0020
        /*00c4*/ 	.byte	0x00, 0xf5, 0x21, 0x00


	//----- nvinfo : EIATTR_KPARAM_INFO
	.align		4
.L_31:
        /*00c8*/ 	.byte	0x04, 0x17
        /*00ca*/ 	.short	(.L_33 - .L_32)
.L_32:
        /*00cc*/ 	.word	0x00000000
        /*00d0*/ 	.short	0x0003
        /*00d2*/ 	.short	0x0018
        /*00d4*/ 	.byte	0x00, 0xf5, 0x21, 0x00


	//----- nvinfo : EIATTR_KPARAM_INFO
	.align		4
.L_33:
        /*00d8*/ 	.byte	0x04, 0x17
        /*00da*/ 	.short	(.L_35 - .L_34)
.L_34:
        /*00dc*/ 	.word	0x00000000
        /*00e0*/ 	.short	0x0002
        /*00e2*/ 	.short	0x0010
        /*00e4*/ 	.byte	0x00, 0xf5, 0x21, 0x00


	//----- nvinfo : EIATTR_KPARAM_INFO
	.align		4
.L_35:
        /*00e8*/ 	.byte	0x04, 0x17
        /*00ea*/ 	.short	(.L_37 - .L_36)
.L_36:
        /*00ec*/ 	.word	0x00000000
        /*00f0*/ 	.short	0x0001
        /*00f2*/ 	.short	0x0008
        /*00f4*/ 	.byte	0x00, 0xf5, 0x21, 0x00


	//----- nvinfo : EIATTR_KPARAM_INFO
	.align		4
.L_37:
        /*00f8*/ 	.byte	0x04, 0x17
        /*00fa*/ 	.short	(.L_39 - .L_38)
.L_38:
        /*00fc*/ 	.word	0x00000000
        /*0100*/ 	.short	0x0000
        /*0102*/ 	.short	0x0000
        /*0104*/ 	.byte	0x00, 0xf5, 0x21, 0x00


	//----- nvinfo : EIATTR_SPARSE_MMA_MASK
	.align		4
.L_39:
        /*0108*/ 	.byte	0x03, 0x50
        /*010a*/ 	.short	0x0000


	//----- nvinfo : EIATTR_MAXREG_COUNT
	.align		4
        /*010c*/ 	.byte	0x03, 0x1b
        /*010e*/ 	.short	0x00ff


	//----- nvinfo : EIATTR_MERCURY_ISA_VERSION
	.align		4
        /*0110*/ 	.byte	0x03, 0x5f
        /*0112*/ 	.short	0x0101


	//----- nvinfo : EIATTR_VRC_CTA_INIT_COUNT
	.align		4
        /*0114*/ 	.byte	0x02, 0x4a
	.zero		1
	.zero		1


	//----- nvinfo : EIATTR_EXIT_INSTR_OFFSETS
	.align		4
        /*0118*/ 	.byte	0x04, 0x1c
        /*011a*/ 	.short	(.L_41 - .L_40)


	//   ....[0]....
.L_40:
        /*011c*/ 	.word	0x00000460


	//----- nvinfo : EIATTR_CBANK_PARAM_SIZE
	.align		4
.L_41:
        /*0120*/ 	.byte	0x03, 0x19
        /*0122*/ 	.short	0x0080


	//----- nvinfo : EIATTR_PARAM_CBANK
	.align		4
        /*0124*/ 	.byte	0x04, 0x0a
        /*0126*/ 	.short	(.L_43 - .L_42)
	.align		4
.L_42:
        /*0128*/ 	.word	index@(.nv.constant0._Z4racePiS_S_S_S_S_S_S_S_S_S_S_S_S_S_S_)
        /*012c*/ 	.short	0x0380
        /*012e*/ 	.short	0x0080


	//----- nvinfo : EIATTR_SW_WAR
	.align		4
.L_43:
        /*0130*/ 	.byte	0x04, 0x36
        /*0132*/ 	.short	(.L_45 - .L_44)
.L_44:
        /*0134*/ 	.word	0x00000008
.L_45:


//--------------------- .nv.callgraph             --------------------------
	.section	.nv.callgraph,"",@"SHT_CUDA_CALLGRAPH"
	.align	4
	.sectionentsize	8
	.align		4
        /*0000*/ 	.word	0x00000000
	.align		4
        /*0004*/ 	.word	0xffffffff
	.align		4
        /*0008*/ 	.word	0x00000000
	.align		4
        /*000c*/ 	.word	0xfffffffe
	.align		4
        /*0010*/ 	.word	0x00000000
	.align		4
        /*0014*/ 	.word	0xfffffffd
	.align		4
        /*0018*/ 	.word	0x00000000
	.align		4
        /*001c*/ 	.word	0xfffffffc


//--------------------- .text._Z4racePiS_S_S_S_S_S_S_S_S_S_S_S_S_S_S_ --------------------------
	.section	.text._Z4racePiS_S_S_S_S_S_S_S_S_S_S_S_S_S_S_,"ax",@progbits
	.align	128
        .global         _Z4racePiS_S_S_S_S_S_S_S_S_S_S_S_S_S_S_
        .type           _Z4racePiS_S_S_S_S_S_S_S_S_S_S_S_S_S_S_,@function
        .size           _Z4racePiS_S_S_S_S_S_S_S_S_S_S_S_S_S_S_,(.L_x_1 - _Z4racePiS_S_S_S_S_S_S_S_S_S_S_S_S_S_S_)
        .other          _Z4racePiS_S_S_S_S_S_S_S_S_S_S_S_S_S_S_,@"STO_CUDA_ENTRY STV_DEFAULT"
_Z4racePiS_S_S_S_S_S_S_S_S_S_S_S_S_S_S_:
.text._Z4racePiS_S_S_S_S_S_S_S_S_S_S_S_S_S_S_:
[----:B------:R-:W-:Y:S01]  /*0000*/  LDC R1, c[0x0][0x37c] ;  /* 0x0000df00ff017b82 */ /* 0x000fe20000000800 */
[----:B------:R-:W0:Y:S07]  /*0010*/  S2R R0, SR_TID.X ;  /* 0x0000000000007919 */ /* 0x000e2e0000002100 */
[----:B------:R-:W0:Y:S01]  /*0020*/  S2UR UR6, SR_CTAID.X ;  /* 0x00000000000679c3 */ /* 0x000e220000002500 */
[----:B------:R-:W1:Y:S07]  /*0030*/  LDCU.64 UR4, c[0x0][0x358] ;  /* 0x00006b00ff0477ac */ /* 0x000e6e0008000a00 */
[----:B------:R-:W0:Y:S08]  /*0040*/  LDC R5, c[0x0][0x360] ;  /* 0x0000d800ff057b82 */ /* 0x000e300000000800 */
[----:B------:R-:W2:Y:S08]  /*0050*/  LDC.64 R2, c[0x0][0x380] ;  /* 0x0000e000ff027b82 */ /* 0x000eb00000000a00 */
[----:B------:R-:W3:Y:S01]  /*0060*/  LDC.64 R6, c[0x0][0x390] ;  /* 0x0000e400ff067b82 */ /* 0x000ee20000000a00 */
[----:B0-----:R-:W-:-:S07]  /*0070*/  IMAD R0, R5, UR6, R0 ;  /* 0x0000000605007c24 */ /* 0x001fce000f8e0200 */
[----:B------:R-:W0:Y:S01]  /*0080*/  LDC.64 R8, c[0x0][0x398] ;  /* 0x0000e600ff087b82 */ /* 0x000e220000000a00 */
[----:B--2---:R-:W-:-:S07]  /*0090*/  IMAD.WIDE R2, R0, 0x4, R2 ;  /* 0x0000000400027825 */ /* 0x004fce00078e0202 */
[----:B------:R-:W2:Y:S01]  /*00a0*/  LDC.64 R4, c[0x0][0x388] ;  /* 0x0000e200ff047b82 */ /* 0x000ea20000000a00 */
[----:B-1----:R-:W4:Y:S07]  /*00b0*/  LDG.E R13, desc[UR4][R2.64+0x4] ;  /* 0x00000404020d7981 */ /* 0x002f2e000c1e1900 */
[----:B------:R-:W1:Y:S01]  /*00c0*/  LDC.64 R10, c[0x0][0x3a0] ;  /* 0x0000e800ff0a7b82 */ /* 0x000e620000000a00 */
[C---:B--2---:R-:W-:Y:S01]  /*00d0*/  IMAD.WIDE R4, R0.reuse, 0x4, R4 ;  /* 0x0000000400047825 */ /* 0x044fe200078e0204 */
[----:B----4-:R1:W-:Y:S04]  /*00e0*/  STG.E desc[UR4][R2.64], R13 ;  /* 0x0000000d02007986 */ /* 0x0103e8000c101904 */
[----:B------:R-:W2:Y:S01]  /*00f0*/  LDG.E R15, desc[UR4][R4.64+0x4] ;  /* 0x00000404040f7981 */ /* 0x000ea2000c1e1900 */
[----:B---3--:R-:W-:-:S03]  /*0100*/  IMAD.WIDE R6, R0, 0x4, R6 ;  /* 0x0000000400067825 */ /* 0x008fc600078e0206 */
[----:B--2---:R2:W-:Y:S04]  /*0110*/  STG.E desc[UR4][R4.64], R15 ;  /* 0x0000000f04007986 */ /* 0x0045e8000c101904 */
[----:B------:R-:W3:Y:S01]  /*0120*/  LDG.E R17, desc[UR4][R6.64+0x4] ;  /* 0x0000040406117981 */ /* 0x000ee2000c1e1900 */
[----:B0-----:R-:W-:-:S03]  /*0130*/  IMAD.WIDE R8, R0, 0x4, R8 ;  /* 0x0000000400087825 */ /* 0x001fc600078e0208 */
[----:B---3--:R0:W-:Y:S04]  /*0140*/  STG.E desc[UR4][R6.64], R17 ;  /* 0x0000001106007986 */ /* 0x0081e8000c101904 */
[----:B------:R-:W3:Y:S01]  /*0150*/  LDG.E R19, desc[UR4][R8.64+0x4] ;  /* 0x0000040408137981 */ /* 0x000ee2000c1e1900 */
[C---:B-1----:R-:W-:Y:S02]  /*0160*/  IMAD.WIDE R2, R0.reuse, 0x4, R10 ;  /* 0x0000000400027825 */ /* 0x042fe400078e020a */
[----:B------:R-:W2:Y:S01]  /*0170*/  LDC.64 R10, c[0x0][0x3a8] ;  /* 0x0000ea00ff0a7b82 */ /* 0x000ea20000000a00 */
[----:B---3--:R1:W-:Y:S04]  /*0180*/  STG.E desc[UR4][R8.64], R19 ;  /* 0x0000001308007986 */ /* 0x0083e8000c101904 */
[----:B------:R-:W3:Y:S01]  /*0190*/  LDG.E R13, desc[UR4][R2.64+0x4] ;  /* 0x00000404020d7981 */ /* 0x000ee2000c1e1900 */
[----:B--2---:R-:W-:-:S02]  /*01a0*/  IMAD.WIDE R4, R0, 0x4, R10 ;  /* 0x0000000400047825 */ /* 0x004fc400078e020a */
[----:B------:R-:W0:Y:S01]  /*01b0*/  LDC.64 R10, c[0x0][0x3b0] ;  /* 0x0000ec00ff0a7b82 */ /* 0x000e220000000a00 */
[----:B---3--:R2:W-:Y:S04]  /*01c0*/  STG.E desc[UR4][R2.64], R13 ;  /* 0x0000000d02007986 */ /* 0x0085e8000c101904 */
[----:B------:R-:W3:Y:S01]  /*01d0*/  LDG.E R15, desc[UR4][R4.64+0x4] ;  /* 0x00000404040f7981 */ /* 0x000ee2000c1e1900 */
[C---:B0-----:R-:W-:Y:S02]  /*01e0*/  IMAD.WIDE R6, R0.reuse, 0x4, R10 ;  /* 0x0000000400067825 */ /* 0x041fe400078e020a */
[----:B------:R-:W1:Y:S01]  /*01f0*/  LDC.64 R10, c[0x0][0x3b8] ;  /* 0x0000ee00ff0a7b82 */ /* 0x000e620000000a00 */
[----:B---3--:R0:W-:Y:S04]  /*0200*/  STG.E desc[UR4][R4.64], R15 ;  /* 0x0000000f04007986 */ /* 0x0081e8000c101904 */
[----:B------:R-:W3:Y:S01]  /*0210*/  LDG.E R17, desc[UR4][R6.64+0x4] ;  /* 0x0000040406117981 */ /* 0x000ee2000c1e1900 */
[----:B-1----:R-:W-:-:S02]  /*0220*/  IMAD.WIDE R8, R0, 0x4, R10 ;  /* 0x0000000400087825 */ /* 0x002fc400078e020a */
[----:B------:R-:W2:Y:S01]  /*0230*/  LDC.64 R10, c[0x0][0x3c0] ;  /* 0x0000f000ff0a7b82 */ /* 0x000ea20000000a00 */
[----:B---3--:R1:W-:Y:S04]  /*0240*/  STG.E desc[UR4][R6.64], R17 ;  /* 0x0000001106007986 */ /* 0x0083e8000c101904 */
[----:B------:R-:W3:Y:S01]  /*0250*/  LDG.E R19, desc[UR4][R8.64+0x4] ;  /* 0x0000040408137981 */ /* 0x000ee2000c1e1900 */
[C---:B--2---:R-:W-:Y:S02]  /*0260*/  IMAD.WIDE R2, R0.reuse, 0x4, R10 ;  /* 0x0000000400027825 */ /* 0x044fe400078e020a */
[----:B------:R-:W0:Y:S01]  /*0270*/  LDC.64 R10, c[0x0][0x3c8] ;  /* 0x0000f200ff0a7b82 */ /* 0x000e220000000a00 */
[----:B---3--:R2:W-:Y:S04]  /*0280*/  STG.E desc[UR4][R8.64], R19 ;  /* 0x0000001308007986 */ /* 0x0085e8000c101904 */
[----:B------:R-:W3:Y:S01]  /*0290*/  LDG.E R13, desc[UR4][R2.64+0x4] ;  /* 0x00000404020d7981 */ /* 0x000ee2000c1e1900 */
[----:B0-----:R-:W-:-:S02]  /*02a0*/  IMAD.WIDE R4, R0, 0x4, R10 ;  /* 0x0000000400047825 */ /* 0x001fc400078e020a */
[----:B------:R-:W1:Y:S01]  /*02b0*/  LDC.64 R10, c[0x0][0x3d0] ;  /* 0x0000f400ff0a7b82 */ /* 0x000e620000000a00 */
        /* <DEDUP_REMOVED lines=16> */
[----:B---3--:R-:W-:Y:S04]  /*03c0*/  STG.E desc[UR4][R2.64], R13 ;  /* 0x0000000d02007986 */ /* 0x008fe8000c101904 */
[----:B------:R-:W3:Y:S01]  /*03d0*/  LDG.E R15, desc[UR4][R4.64+0x4] ;  /* 0x00000404040f7981 */ /* 0x000ee2000c1e1900 */
[C---:B--2---:R-:W-:Y:S02]  /*03e0*/  IMAD.WIDE R6, R0.reuse, 0x4, R10 ;  /* 0x0000000400067825 */ /* 0x044fe400078e020a */
[----:B------:R-:W0:Y:S01]  /*03f0*/  LDC.64 R10, c[0x0][0x3f8] ;  /* 0x0000fe00ff0a7b82 */ /* 0x000e220000000a00 */
[----:B---3--:R-:W-:Y:S04]  /*0400*/  STG.E desc[UR4][R4.64], R15 ;  /* 0x0000000f04007986 */ /* 0x008fe8000c101904 */
[----:B------:R-:W2:Y:S01]  /*0410*/  LDG.E R17, desc[UR4][R6.64+0x4] ;  /* 0x0000040406117981 */ /* 0x000ea2000c1e1900 */
[----:B0-----:R-:W-:-:S03]  /*0420*/  IMAD.WIDE R8, R0, 0x4, R10 ;  /* 0x0000000400087825 */ /* 0x001fc600078e020a */
[----:B--2---:R-:W-:Y:S04]  /*0430*/  STG.E desc[UR4][R6.64], R17 ;  /* 0x0000001106007986 */ /* 0x004fe8000c101904 */
[----:B------:R-:W2:Y:S04]  /*0440*/  LDG.E R11, desc[UR4][R8.64+0x4] ;  /* 0x00000404080b7981 */ /* 0x000ea8000c1e1900 */
[----:B--2---:R-:W-:Y:S01]  /*0450*/  STG.E desc[UR4][R8.64], R11 ;  /* 0x0000000b08007986 */ /* 0x004fe2000c101904 */
[----:B------:R-:W-:Y:S05]  /*0460*/  EXIT ;  /* 0x000000000000794d */ /* 0x000fea0003800000 */
.L_x_0:
[----:B------:R-:W-:-:S00]  /*0470*/  BRA `(.L_x_0) ;  /* 0xfffffffc00fc7947 */ /* 0x000fc0000383ffff */
[----:B------:R-:W-:-:S00]  /*0480*/  NOP ;  /* 0x0000000000007918 */ /* 0x000fc00000000000 */
[----:B------:R-:W-:-:S00]  /*0490*/  NOP ;  /* 0x0000000000007918 */ /* 0x000fc00000000000 */
[----:B------:R-:W-:-:S00]  /*04a0*/  NOP ;  /* 0x0000000000007918 */ /* 0x000fc00000000000 */
[----:B------:R-:W-:-:S00]  /*04b0*/  NOP ;  /* 0x0000000000007918 */ /* 0x000fc00000000000 */
[----:B------:R-:W-:-:S00]  /*04c0*/  NOP ;  /* 0x0000000000007918 */ /* 0x000fc00000000000 */
[----:B------:R-:W-:-:S00]  /*04d0*/  NOP ;  /* 0x0000000000007918 */ /* 0x000fc00000000000 */
[----:B------:R-:W-:-:S00]  /*04e0*/  NOP ;  /* 0x0000000000007918 */ /* 0x000fc00000000000 */
[----:B------:R-:W-:-:S00]  /*04f0*/  NOP ;  /* 0x0000000000007918 */ /* 0x000fc00000000000 */
.L_x_1:


//--------------------- .nv.shared.reserved.0     --------------------------
	.section	.nv.shared.reserved.0,"aw",@nobits
	.weak		__nv_reservedSMEM_offset_0_alias
	.size		__nv_reservedSMEM_offset_0_alias, 0, 64
	.other		__nv_reservedSMEM_offset_0_alias,@"STO_CUDA_RESERVED_SHARED STV_DEFAULT"
__nv_reservedSMEM_offset_0_alias:
	.zero		0
	.zero		64


//--------------------- .nv.constant0._Z4racePiS_S_S_S_S_S_S_S_S_S_S_S_S_S_S_ --------------------------
	.section	.nv.constant0._Z4racePiS_S_S_S_S_S_S_S_S_S_S_S_S_S_S_,"a",@progbits
	.sectionflags	@""
	.align	4
.nv.constant0._Z4racePiS_S_S_S_S_S_S_S_S_S_S_S_S_S_S_:
	.zero		1024


//--------------------- SYMBOLS --------------------------

	.type		.nv.reservedSmem.offset0,@object
	.size		.nv.reservedSmem.offset0,0x4
